//
// Generated by NVIDIA NVVM Compiler
//
// Compiler Build ID: CL-36424714
// Cuda compilation tools, release 13.0, V13.0.88
// Based on NVVM 20.0.0
//

.version 9.0
.target sm_100
.address_size 64

	// .globl	_Z6kernelPx
.func  (.param .b64 func_retval0) __internal_accurate_pow
(
	.param .b64 __internal_accurate_pow_param_0
)
;

.visible .entry _Z6kernelPx(
	.param .u64 .ptr .align 1 _Z6kernelPx_param_0
)
{
	.reg .pred 	%p<5>;
	.reg .b32 	%r<10>;
	.reg .b64 	%rd<9>;
	.reg .b64 	%fd<9>;

	ld.param.u64 	%rd1, [_Z6kernelPx_param_0];
	mov.u32 	%r2, %ctaid.x;
	mov.u32 	%r3, %ntid.x;
	mov.u32 	%r4, %tid.x;
	mad.lo.s32 	%r1, %r2, %r3, %r4;
	setp.gt.s32 	%p1, %r1, 31;
	@%p1 bra 	$L__BB0_2;
	cvta.to.global.u64 	%rd2, %rd1;
	cvt.rn.f64.s32 	%fd1, %r1;
	mov.f64 	%fd2, 0d4000000000000000;
	{
	.reg .b32 %temp; 
	mov.b64 	{%temp, %r5}, %fd2;
	}
	{
	.reg .b32 %temp; 
	mov.b64 	{%temp, %r6}, %fd1;
	}
	shr.u32 	%r7, %r6, 20;
	and.b32  	%r8, %r7, 2047;
	add.s32 	%r9, %r8, -1012;
	mov.b64 	%rd3, %fd1;
	shl.b64 	%rd4, %rd3, %r9;
	setp.eq.s64 	%p2, %rd4, -9223372036854775808;
	{ // callseq 0, 0
	.param .b64 param0;
	st.param.f64 	[param0], %fd1;
	.param .b64 retval0;
	call.uni (retval0), 
	__internal_accurate_pow, 
	(
	param0
	);
	ld.param.f64 	%fd3, [retval0];
	} // callseq 0
	setp.lt.s32 	%p3, %r5, 0;
	neg.f64 	%fd5, %fd3;
	selp.f64 	%fd6, %fd5, %fd3, %p2;
	selp.f64 	%fd7, %fd6, %fd3, %p3;
	setp.eq.s32 	%p4, %r1, 0;
	selp.f64 	%fd8, 0d3FF0000000000000, %fd7, %p4;
	cvt.rzi.s64.f64 	%rd6, %fd8;
	mul.wide.s32 	%rd7, %r1, 8;
	add.s64 	%rd8, %rd2, %rd7;
	st.global.u64 	[%rd8], %rd6;
$L__BB0_2:
	ret;

}
.func  (.param .b64 func_retval0) __internal_accurate_pow(
	.param .b64 __internal_accurate_pow_param_0
)
{
	.reg .pred 	%p<8>;
	.reg .b32 	%r<46>;
	.reg .b32 	%f<3>;
	.reg .b64 	%fd<109>;

	ld.param.f64 	%fd10, [__internal_accurate_pow_param_0];
	mov.f64 	%fd11, 0d4000000000000000;
	{
	.reg .b32 %temp; 
	mov.b64 	{%temp, %r8}, %fd11;
	}
	{
	.reg .b32 %temp; 
	mov.b64 	{%r9, %temp}, %fd11;
	}
	shr.u32 	%r10, %r8, 20;
	setp.lt.u32 	%p1, %r8, 1048576;
	mov.f64 	%fd12, 0d4360000000000000;
	{
	.reg .b32 %temp; 
	mov.b64 	{%temp, %r11}, %fd12;
	}
	{
	.reg .b32 %temp; 
	mov.b64 	{%r12, %temp}, %fd12;
	}
	shr.u32 	%r13, %r11, 20;
	add.s32 	%r14, %r13, -54;
	selp.b32 	%r15, %r12, %r9, %p1;
	selp.b32 	%r16, %r11, %r8, %p1;
	selp.b32 	%r1, %r14, %r10, %p1;
	add.s32 	%r45, %r1, -1023;
	and.b32  	%r17, %r16, -2146435073;
	or.b32  	%r18, %r17, 1072693248;
	mov.b64 	%fd107, {%r15, %r18};
	setp.lt.u32 	%p2, %r18, 1073127583;
	@%p2 bra 	$L__BB1_2;
	{
	.reg .b32 %temp; 
	mov.b64 	{%r19, %temp}, %fd107;
	}
	{
	.reg .b32 %temp; 
	mov.b64 	{%temp, %r20}, %fd107;
	}
	add.s32 	%r21, %r20, -1048576;
	mov.b64 	%fd107, {%r19, %r21};
	add.s32 	%r45, %r1, -1022;
$L__BB1_2:
	add.f64 	%fd13, %fd107, 0dBFF0000000000000;
	add.f64 	%fd14, %fd107, 0d3FF0000000000000;
	rcp.approx.ftz.f64 	%fd15, %fd14;
	neg.f64 	%fd16, %fd14;
	fma.rn.f64 	%fd17, %fd16, %fd15, 0d3FF0000000000000;
	fma.rn.f64 	%fd18, %fd17, %fd17, %fd17;
	fma.rn.f64 	%fd19, %fd18, %fd15, %fd15;
	mul.f64 	%fd20, %fd13, %fd19;
	fma.rn.f64 	%fd21, %fd13, %fd19, %fd20;
	mul.f64 	%fd22, %fd21, %fd21;
	fma.rn.f64 	%fd23, %fd22, 0d3EB0F5FF7D2CAFE2, 0d3ED0F5D241AD3B5A;
	fma.rn.f64 	%fd24, %fd23, %fd22, 0d3EF3B20A75488A3F;
	fma.rn.f64 	%fd25, %fd24, %fd22, 0d3F1745CDE4FAECD5;
	fma.rn.f64 	%fd26, %fd25, %fd22, 0d3F3C71C7258A578B;
	fma.rn.f64 	%fd27, %fd26, %fd22, 0d3F6249249242B910;
	fma.rn.f64 	%fd28, %fd27, %fd22, 0d3F89999999999DFB;
	sub.f64 	%fd29, %fd13, %fd21;
	add.f64 	%fd30, %fd29, %fd29;
	neg.f64 	%fd31, %fd21;
	fma.rn.f64 	%fd32, %fd31, %fd13, %fd30;
	mul.f64 	%fd33, %fd19, %fd32;
	fma.rn.f64 	%fd34, %fd22, %fd28, 0d3FB5555555555555;
	mov.f64 	%fd35, 0d3FB5555555555555;
	sub.f64 	%fd36, %fd35, %fd34;
	fma.rn.f64 	%fd37, %fd22, %fd28, %fd36;
	add.f64 	%fd38, %fd37, 0dBC46A4CB00B9E7B0;
	add.f64 	%fd39, %fd34, %fd38;
	sub.f64 	%fd40, %fd34, %fd39;
	add.f64 	%fd41, %fd38, %fd40;
	mul.rn.f64 	%fd42, %fd21, %fd21;
	neg.f64 	%fd43, %fd42;
	fma.rn.f64 	%fd44, %fd21, %fd21, %fd43;
	{
	.reg .b32 %temp; 
	mov.b64 	{%r22, %temp}, %fd33;
	}
	{
	.reg .b32 %temp; 
	mov.b64 	{%temp, %r23}, %fd33;
	}
	add.s32 	%r24, %r23, 1048576;
	mov.b64 	%fd45, {%r22, %r24};
	fma.rn.f64 	%fd46, %fd21, %fd45, %fd44;
	mul.rn.f64 	%fd47, %fd42, %fd21;
	neg.f64 	%fd48, %fd47;
	fma.rn.f64 	%fd49, %fd42, %fd21, %fd48;
	fma.rn.f64 	%fd50, %fd42, %fd33, %fd49;
	fma.rn.f64 	%fd51, %fd46, %fd21, %fd50;
	mul.rn.f64 	%fd52, %fd39, %fd47;
	neg.f64 	%fd53, %fd52;
	fma.rn.f64 	%fd54, %fd39, %fd47, %fd53;
	fma.rn.f64 	%fd55, %fd39, %fd51, %fd54;
	fma.rn.f64 	%fd56, %fd41, %fd47, %fd55;
	add.f64 	%fd57, %fd52, %fd56;
	sub.f64 	%fd58, %fd52, %fd57;
	add.f64 	%fd59, %fd56, %fd58;
	add.f64 	%fd60, %fd21, %fd57;
	sub.f64 	%fd61, %fd21, %fd60;
	add.f64 	%fd62, %fd57, %fd61;
	add.f64 	%fd63, %fd59, %fd62;
	add.f64 	%fd64, %fd33, %fd63;
	add.f64 	%fd65, %fd60, %fd64;
	sub.f64 	%fd66, %fd60, %fd65;
	add.f64 	%fd67, %fd64, %fd66;
	xor.b32  	%r25, %r45, -2147483648;
	mov.b32 	%r26, 1127219200;
	mov.b64 	%fd68, {%r25, %r26};
	mov.b32 	%r27, -2147483648;
	mov.b64 	%fd69, {%r27, %r26};
	sub.f64 	%fd70, %fd68, %fd69;
	fma.rn.f64 	%fd71, %fd70, 0d3FE62E42FEFA39EF, %fd65;
	fma.rn.f64 	%fd72, %fd70, 0dBFE62E42FEFA39EF, %fd71;
	sub.f64 	%fd73, %fd72, %fd65;
	sub.f64 	%fd74, %fd67, %fd73;
	fma.rn.f64 	%fd75, %fd70, 0d3C7ABC9E3B39803F, %fd74;
	add.f64 	%fd76, %fd71, %fd75;
	sub.f64 	%fd77, %fd71, %fd76;
	add.f64 	%fd78, %fd75, %fd77;
	{
	.reg .b32 %temp; 
	mov.b64 	{%temp, %r28}, %fd10;
	}
	{
	.reg .b32 %temp; 
	mov.b64 	{%r29, %temp}, %fd10;
	}
	shl.b32 	%r30, %r28, 1;
	setp.gt.u32 	%p3, %r30, -33554433;
	and.b32  	%r31, %r28, -15728641;
	selp.b32 	%r32, %r31, %r28, %p3;
	mov.b64 	%fd79, {%r29, %r32};
	mul.rn.f64 	%fd80, %fd76, %fd79;
	neg.f64 	%fd81, %fd80;
	fma.rn.f64 	%fd82, %fd76, %fd79, %fd81;
	fma.rn.f64 	%fd83, %fd78, %fd79, %fd82;
	add.f64 	%fd4, %fd80, %fd83;
	sub.f64 	%fd84, %fd80, %fd4;
	add.f64 	%fd5, %fd83, %fd84;
	fma.rn.f64 	%fd85, %fd4, 0d3FF71547652B82FE, 0d4338000000000000;
	{
	.reg .b32 %temp; 
	mov.b64 	{%r5, %temp}, %fd85;
	}
	mov.f64 	%fd86, 0dC338000000000000;
	add.rn.f64 	%fd87, %fd85, %fd86;
	fma.rn.f64 	%fd88, %fd87, 0dBFE62E42FEFA39EF, %fd4;
	fma.rn.f64 	%fd89, %fd87, 0dBC7ABC9E3B39803F, %fd88;
	fma.rn.f64 	%fd90, %fd89, 0d3E5ADE1569CE2BDF, 0d3E928AF3FCA213EA;
	fma.rn.f64 	%fd91, %fd90, %fd89, 0d3EC71DEE62401315;
	fma.rn.f64 	%fd92, %fd91, %fd89, 0d3EFA01997C89EB71;
	fma.rn.f64 	%fd93, %fd92, %fd89, 0d3F2A01A014761F65;
	fma.rn.f64 	%fd94, %fd93, %fd89, 0d3F56C16C1852B7AF;
	fma.rn.f64 	%fd95, %fd94, %fd89, 0d3F81111111122322;
	fma.rn.f64 	%fd96, %fd95, %fd89, 0d3FA55555555502A1;
	fma.rn.f64 	%fd97, %fd96, %fd89, 0d3FC5555555555511;
	fma.rn.f64 	%fd98, %fd97, %fd89, 0d3FE000000000000B;
	fma.rn.f64 	%fd99, %fd98, %fd89, 0d3FF0000000000000;
	fma.rn.f64 	%fd100, %fd99, %fd89, 0d3FF0000000000000;
	{
	.reg .b32 %temp; 
	mov.b64 	{%r6, %temp}, %fd100;
	}
	{
	.reg .b32 %temp; 
	mov.b64 	{%temp, %r7}, %fd100;
	}
	shl.b32 	%r33, %r5, 20;
	add.s32 	%r34, %r33, %r7;
	mov.b64 	%fd108, {%r6, %r34};
	{
	.reg .b32 %temp; 
	mov.b64 	{%temp, %r35}, %fd4;
	}
	mov.b32 	%f2, %r35;
	abs.f32 	%f1, %f2;
	setp.lt.f32 	%p4, %f1, 0f4086232B;
	@%p4 bra 	$L__BB1_5;
	setp.lt.f64 	%p5, %fd4, 0d0000000000000000;
	add.f64 	%fd101, %fd4, 0d7FF0000000000000;
	selp.f64 	%fd108, 0d0000000000000000, %fd101, %p5;
	setp.geu.f32 	%p6, %f1, 0f40874800;
	@%p6 bra 	$L__BB1_5;
	shr.u32 	%r36, %r5, 31;
	add.s32 	%r37, %r5, %r36;
	shr.s32 	%r38, %r37, 1;
	shl.b32 	%r39, %r38, 20;
	add.s32 	%r40, %r7, %r39;
	mov.b64 	%fd102, {%r6, %r40};
	sub.s32 	%r41, %r5, %r38;
	shl.b32 	%r42, %r41, 20;
	add.s32 	%r43, %r42, 1072693248;
	mov.b32 	%r44, 0;
	mov.b64 	%fd103, {%r44, %r43};
	mul.f64 	%fd108, %fd103, %fd102;
$L__BB1_5:
	abs.f64 	%fd104, %fd108;
	setp.eq.f64 	%p7, %fd104, 0d7FF0000000000000;
	fma.rn.f64 	%fd105, %fd108, %fd5, %fd108;
	selp.f64 	%fd106, %fd108, %fd105, %p7;
	st.param.f64 	[func_retval0], %fd106;
	ret;

}


// ===== COMPILED SASS (sm_100) =====

	.target	sm_100

	.elftype	@"ET_EXEC"


//--------------------- .note.nv.tkinfo           --------------------------
	.section	.note.nv.tkinfo,"",@"SHT_NOTE"
	.sectionflags	@"SHF_NOTE_NV_TKINFO"
	.tkinfo
        /*0018*/ 	.word	0x00000002
        /*0030*/ 	.string	""
        /*0030*/ 	.string	"ptxas"
        /*0030*/ 	.string	"Cuda compilation tools, release 13.0, V13.0.88"
        /*0030*/ 	.string	"Build cuda_13.0.r13.0/compiler.36424714_0"
        /*0030*/ 	.string	"-arch sm_100 -m 64 "



//--------------------- .note.nv.cuinfo           --------------------------
	.section	.note.nv.cuinfo,"",@"SHT_NOTE"
	.sectionflags	@"SHF_NOTE_NV_CUINFO"
        /*0018*/ 	.short	0x0002
        /*001a*/ 	.short	0x0064
        /*001c*/ 	.short	0x0082
	.zero		2


//--------------------- .nv.info                  --------------------------
	.section	.nv.info,"",@"SHT_CUDA_INFO"
	.align	4


	//----- nvinfo : EIATTR_REGCOUNT
	.align		4
        /*0000*/ 	.byte	0x04, 0x2f
        /*0002*/ 	.short	(.L_1 - .L_0)
	.align		4
.L_0:
        /*0004*/ 	.word	index@(_Z6kernelPx)
        /*0008*/ 	.word	0x0000001c


	//----- nvinfo : EIATTR_FRAME_SIZE
	.align		4
.L_1:
        /*000c*/ 	.byte	0x04, 0x11
        /*000e*/ 	.short	(.L_3 - .L_2)
	.align		4
.L_2:
        /*0010*/ 	.word	index@($_Z6kernelPx$__internal_accurate_pow)
        /*0014*/ 	.word	0x00000000


	//----- nvinfo : EIATTR_FRAME_SIZE
	.align		4
.L_3:
        /*0018*/ 	.byte	0x04, 0x11
        /*001a*/ 	.short	(.L_5 - .L_4)
	.align		4
.L_4:
        /*001c*/ 	.word	index@(_Z6kernelPx)
        /*0020*/ 	.word	0x00000000


	//----- nvinfo : EIATTR_MIN_STACK_SIZE
	.align		4
.L_5:
        /*0024*/ 	.byte	0x04, 0x12
        /*0026*/ 	.short	(.L_7 - .L_6)
	.align		4
.L_6:
        /*0028*/ 	.word	index@(_Z6kernelPx)
        /*002c*/ 	.word	0x00000000
.L_7:


//--------------------- .nv.compat                --------------------------
	.section	.nv.compat,"",@"SHT_CUDA_COMPAT_INFO"
	.align	4
        /*0000*/ 	.byte	0x02, 0x09, 0x00, 0x00, 0x02, 0x02, 0x01, 0x00, 0x02, 0x05, 0x05, 0x00, 0x03, 0x07, 0x01, 0x01
        /*0010*/ 	.byte	0x02, 0x03, 0x00, 0x00, 0x02, 0x06, 0x01, 0x00, 0x04, 0x0b, 0x08, 0x00, 0x01, 0x00, 0x00, 0x00
        /*0020*/ 	.byte	0x00, 0x00, 0x00, 0x00


//--------------------- .nv.info._Z6kernelPx      --------------------------
	.section	.nv.info._Z6kernelPx,"",@"SHT_CUDA_INFO"
	.sectionflags	@""
	.align	4


	//----- nvinfo : EIATTR_CUDA_API_VERSION
	.align		4
        /*0000*/ 	.byte	0x04, 0x37
        /*0002*/ 	.short	(.L_9 - .L_8)
.L_8:
        /*0004*/ 	.word	0x00000082


	//----- nvinfo : EIATTR_KPARAM_INFO
	.align		4
.L_9:
        /*0008*/ 	.byte	0x04, 0x17
        /*000a*/ 	.short	(.L_11 - .L_10)
.L_10:
        /*000c*/ 	.word	0x00000000
        /*0010*/ 	.short	0x0000
        /*0012*/ 	.short	0x0000
        /*0014*/ 	.byte	0x00, 0xf5, 0x21, 0x00


	//----- nvinfo : EIATTR_SPARSE_MMA_MASK
	.align		4
.L_11:
        /*0018*/ 	.byte	0x03, 0x50
        /*001a*/ 	.short	0x0000


	//----- nvinfo : EIATTR_MAXREG_COUNT
	.align		4
        /*001c*/ 	.byte	0x03, 0x1b
        /*001e*/ 	.short	0x00ff


	//----- nvinfo : EIATTR_MERCURY_ISA_VERSION
	.align		4
        /*0020*/ 	.byte	0x03, 0x5f
        /*0022*/ 	.short	0x0101


	//----- nvinfo : EIATTR_VRC_CTA_INIT_COUNT
	.align		4
        /*0024*/ 	.byte	0x02, 0x4a
	.zero		1
	.zero		1


	//----- nvinfo : EIATTR_EXIT_INSTR_OFFSETS
	.align		4
        /*0028*/ 	.byte	0x04, 0x1c
        /*002a*/ 	.short	(.L_13 - .L_12)


	//   ....[0]....
.L_12:
        /*002c*/ 	.word	0x00000060


	//   ....[1]....
        /*0030*/ 	.word	0x00000140


	//----- nvinfo : EIATTR_CRS_STACK_SIZE
	.align		4
.L_13:
        /*0034*/ 	.byte	0x04, 0x1e
        /*0036*/ 	.short	(.L_15 - .L_14)
.L_14:
        /*0038*/ 	.word	0x00000000


	//----- nvinfo : EIATTR_CBANK_PARAM_SIZE
	.align		4
.L_15:
        /*003c*/ 	.byte	0x03, 0x19
        /*003e*/ 	.short	0x0008


	//----- nvinfo : EIATTR_PARAM_CBANK
	.align		4
        /*0040*/ 	.byte	0x04, 0x0a
        /*0042*/ 	.short	(.L_17 - .L_16)
	.align		4
.L_16:
        /*0044*/ 	.word	index@(.nv.constant0._Z6kernelPx)
        /*0048*/ 	.short	0x0380
        /*004a*/ 	.short	0x0008


	//----- nvinfo : EIATTR_SW_WAR
	.align		4
.L_17:
        /*004c*/ 	.byte	0x04, 0x36
        /*004e*/ 	.short	(.L_19 - .L_18)
.L_18:
        /*0050*/ 	.word	0x00000008
.L_19:


//--------------------- .nv.callgraph             --------------------------
	.section	.nv.callgraph,"",@"SHT_CUDA_CALLGRAPH"
	.align	4
	.sectionentsize	8
	.align		4
        /*0000*/ 	.word	0x00000000
	.align		4
        /*0004*/ 	.word	0xffffffff
	.align		4
        /*0008*/ 	.word	0x00000000
	.align		4
        /*000c*/ 	.word	0xfffffffe
	.align		4
        /*0010*/ 	.word	0x00000000
	.align		4
        /*0014*/ 	.word	0xfffffffd
	.align		4
        /*0018*/ 	.word	0x00000000
	.align		4
        /*001c*/ 	.word	0xfffffffc


//--------------------- .text._Z6kernelPx         --------------------------
	.section	.text._Z6kernelPx,"ax",@progbits
	.align	128
        .global         _Z6kernelPx
        .type           _Z6kernelPx,@function
        .size           _Z6kernelPx,(.L_x_3 - _Z6kernelPx)
        .other          _Z6kernelPx,@"STO_CUDA_ENTRY STV_DEFAULT"
_Z6kernelPx:
.text._Z6kernelPx:
[----:B------:R-:W-:Y:S01]  /*0000*/  LDC R1, c[0x0][0x37c] ;  /* 0x0000df00ff017b82 */ /* 0x000fe20000000800 */
[----:B------:R-:W0:Y:S07]  /*0010*/  S2R R3, SR_TID.X ;  /* 0x0000000000037919 */ /* 0x000e2e0000002100 */
[----:B------:R-:W0:Y:S08]  /*0020*/  S2UR UR4, SR_CTAID.X ;  /* 0x00000000000479c3 */ /* 0x000e300000002500 */
[----:B------:R-:W0:Y:S02]  /*0030*/  LDC R4, c[0x0][0x360] ;  /* 0x0000d800ff047b82 */ /* 0x000e240000000800 */
[----:B0-----:R-:W-:-:S05]  /*0040*/  IMAD R4, R4, UR4, R3 ;  /* 0x0000000404047c24 */ /* 0x001fca000f8e0203 */
[----:B------:R-:W-:-:S13]  /*0050*/  ISETP.GT.AND P0, PT, R4, 0x1f, PT ;  /* 0x0000001f0400780c */ /* 0x000fda0003f04270 */
[----:B------:R-:W-:Y:S05]  /*0060*/  @P0 EXIT ;  /* 0x000000000000094d */ /* 0x000fea0003800000 */
[----:B------:R0:W1:Y:S01]  /*0070*/  I2F.F64 R2, R4 ;  /* 0x0000000400027312 */ /* 0x0000620000201c00 */
[----:B------:R-:W-:Y:S01]  /*0080*/  BSSY.RECONVERGENT B0, `(.L_x_0) ;  /* 0x0000004000007945 */ /* 0x000fe20003800200 */
[----:B------:R-:W-:Y:S01]  /*0090*/  MOV R0, 0xc0 ;  /* 0x000000c000007802 */ /* 0x000fe20000000f00 */
[----:B------:R-:W2:Y:S06]  /*00a0*/  LDCU.64 UR4, c[0x0][0x358] ;  /* 0x00006b00ff0477ac */ /* 0x000eac0008000a00 */
[----:B012---:R-:W-:Y:S05]  /*00b0*/  CALL.REL.NOINC `($_Z6kernelPx$__internal_accurate_pow) ;  /* 0x0000000000247944 */ /* 0x007fea0003c00000 */
[----:B------:R-:W-:Y:S05]  /*00c0*/  BSYNC.RECONVERGENT B0 ;  /* 0x0000000000007941 */ /* 0x000fea0003800200 */
.L_x_0:
[----:B------:R-:W0:Y:S01]  /*00d0*/  LDC.64 R6, c[0x0][0x380] ;  /* 0x0000e000ff067b82 */ /* 0x000e220000000a00 */
[----:B------:R-:W-:-:S04]  /*00e0*/  ISETP.NE.AND P0, PT, R4, RZ, PT ;  /* 0x000000ff0400720c */ /* 0x000fc80003f05270 */
[----:B------:R-:W-:Y:S02]  /*00f0*/  FSEL R2, R5, RZ, P0 ;  /* 0x000000ff05027208 */ /* 0x000fe40000000000 */
[----:B------:R-:W-:-:S06]  /*0100*/  FSEL R3, R8, 1.875, P0 ;  /* 0x3ff0000008037808 */ /* 0x000fcc0000000000 */
[----:B------:R-:W1:Y:S01]  /*0110*/  F2I.S64.F64.TRUNC R2, R2 ;  /* 0x0000000200027311 */ /* 0x000e62000030d900 */
[----:B0-----:R-:W-:-:S05]  /*0120*/  IMAD.WIDE R4, R4, 0x8, R6 ;  /* 0x0000000804047825 */ /* 0x001fca00078e0206 */
[----:B-1----:R-:W-:Y:S01]  /*0130*/  STG.E.64 desc[UR4][R4.64], R2 ;  /* 0x0000000204007986 */ /* 0x002fe2000c101b04 */
[----:B------:R-:W-:Y:S05]  /*0140*/  EXIT ;  /* 0x000000000000794d */ /* 0x000fea0003800000 */
        .type           $_Z6kernelPx$__internal_accurate_pow,@function
        .size           $_Z6kernelPx$__internal_accurate_pow,(.L_x_3 - $_Z6kernelPx$__internal_accurate_pow)
$_Z6kernelPx$__internal_accurate_pow:
[----:B------:R-:W0:Y:S01]  /*0150*/  MUFU.RCP64H R9, 2 ;  /* 0x4000000000097908 */ /* 0x000e220000001800 */
[----:B------:R-:W-:Y:S01]  /*0160*/  IMAD.MOV.U32 R6, RZ, RZ, 0x0 ;  /* 0x00000000ff067424 */ /* 0x000fe200078e00ff */
[----:B------:R-:W-:Y:S01]  /*0170*/  MOV R12, 0x41ad3b5a ;  /* 0x41ad3b5a000c7802 */ /* 0x000fe20000000f00 */
[----:B------:R-:W-:Y:S01]  /*0180*/  IMAD.MOV.U32 R7, RZ, RZ, 0x40000000 ;  /* 0x40000000ff077424 */ /* 0x000fe200078e00ff */
[----:B------:R-:W-:Y:S01]  /*0190*/  UMOV UR6, 0x7d2cafe2 ;  /* 0x7d2cafe200067882 */ /* 0x000fe20000000000 */
[----:B------:R-:W-:Y:S01]  /*01a0*/  IMAD.MOV.U32 R8, RZ, RZ, RZ ;  /* 0x000000ffff087224 */ /* 0x000fe200078e00ff */
[----:B------:R-:W-:Y:S01]  /*01b0*/  UMOV UR7, 0x3eb0f5ff ;  /* 0x3eb0f5ff00077882 */ /* 0x000fe20000000000 */
[----:B------:R-:W-:Y:S02]  /*01c0*/  IMAD.MOV.U32 R13, RZ, RZ, 0x3ed0f5d2 ;  /* 0x3ed0f5d2ff0d7424 */ /* 0x000fe400078e00ff */
[----:B------:R-:W-:-:S05]  /*01d0*/  IMAD.SHL.U32 R5, R3, 0x2, RZ ;  /* 0x0000000203057824 */ /* 0x000fca00078e00ff */
[----:B------:R-:W-:Y:S01]  /*01e0*/  ISETP.GT.U32.AND P0, PT, R5, -0x2000001, PT ;  /* 0xfdffffff0500780c */ /* 0x000fe20003f04070 */
[----:B0-----:R-:W-:-:S08]  /*01f0*/  DFMA R6, R8, -R6, 1 ;  /* 0x3ff000000806742b */ /* 0x001fd00000000806 */
[----:B------:R-:W-:-:S08]  /*0200*/  DFMA R6, R6, R6, R6 ;  /* 0x000000060606722b */ /* 0x000fd00000000006 */
[----:B------:R-:W-:-:S08]  /*0210*/  DFMA R8, R8, R6, R8 ;  /* 0x000000060808722b */ /* 0x000fd00000000008 */
[----:B------:R-:W-:-:S08]  /*0220*/  DMUL R6, RZ, R8 ;  /* 0x00000008ff067228 */ /* 0x000fd00000000000 */
[----:B------:R-:W-:-:S08]  /*0230*/  DFMA R6, RZ, R8, R6 ;  /* 0x00000008ff06722b */ /* 0x000fd00000000006 */
[----:B------:R-:W-:Y:S02]  /*0240*/  DMUL R10, R6, R6 ;  /* 0x00000006060a7228 */ /* 0x000fe40000000000 */
[----:B------:R-:W-:-:S06]  /*0250*/  DADD R14, RZ, -R6 ;  /* 0x00000000ff0e7229 */ /* 0x000fcc0000000806 */
[----:B------:R-:W-:Y:S01]  /*0260*/  DFMA R12, R10, UR6, R12 ;  /* 0x000000060a0c7c2b */ /* 0x000fe2000800000c */
[----:B------:R-:W-:Y:S01]  /*0270*/  UMOV UR6, 0x75488a3f ;  /* 0x75488a3f00067882 */ /* 0x000fe20000000000 */
[----:B------:R-:W-:Y:S01]  /*0280*/  UMOV UR7, 0x3ef3b20a ;  /* 0x3ef3b20a00077882 */ /* 0x000fe20000000000 */
[----:B------:R-:W-:Y:S02]  /*0290*/  DADD R18, R14, R14 ;  /* 0x000000000e127229 */ /* 0x000fe4000000000e */
[----:B------:R-:W-:-:S03]  /*02a0*/  DMUL R14, R6, R6 ;  /* 0x00000006060e7228 */ /* 0x000fc60000000000 */
[----:B------:R-:W-:Y:S01]  /*02b0*/  DFMA R12, R10, R12, UR6 ;  /* 0x000000060a0c7e2b */ /* 0x000fe2000800000c */
[----:B------:R-:W-:Y:S01]  /*02c0*/  UMOV UR6, 0xe4faecd5 ;  /* 0xe4faecd500067882 */ /* 0x000fe20000000000 */
[----:B------:R-:W-:Y:S01]  /*02d0*/  UMOV UR7, 0x3f1745cd ;  /* 0x3f1745cd00077882 */ /* 0x000fe20000000000 */
[----:B------:R-:W-:-:S05]  /*02e0*/  DFMA R18, RZ, -R6, R18 ;  /* 0x80000006ff12722b */ /* 0x000fca0000000012 */
[----:B------:R-:W-:Y:S01]  /*02f0*/  DFMA R12, R10, R12, UR6 ;  /* 0x000000060a0c7e2b */ /* 0x000fe2000800000c */
[----:B------:R-:W-:Y:S01]  /*0300*/  UMOV UR6, 0x258a578b ;  /* 0x258a578b00067882 */ /* 0x000fe20000000000 */
[----:B------:R-:W-:Y:S01]  /*0310*/  UMOV UR7, 0x3f3c71c7 ;  /* 0x3f3c71c700077882 */ /* 0x000fe20000000000 */
[----:B------:R-:W-:-:S05]  /*0320*/  DMUL R8, R8, R18 ;  /* 0x0000001208087228 */ /* 0x000fca0000000000 */
[----:B------:R-:W-:Y:S01]  /*0330*/  DFMA R12, R10, R12, UR6 ;  /* 0x000000060a0c7e2b */ /* 0x000fe2000800000c */
[----:B------:R-:W-:Y:S01]  /*0340*/  UMOV UR6, 0x9242b910 ;  /* 0x9242b91000067882 */ /* 0x000fe20000000000 */
[----:B------:R-:W-:-:S03]  /*0350*/  UMOV UR7, 0x3f624924 ;  /* 0x3f62492400077882 */ /* 0x000fc60000000000 */
[----:B------:R-:W-:Y:S02]  /*0360*/  VIADD R23, R9, 0x100000 ;  /* 0x0010000009177836 */ /* 0x000fe40000000000 */
[----:B------:R-:W-:Y:S01]  /*0370*/  IMAD.MOV.U32 R22, RZ, RZ, R8 ;  /* 0x000000ffff167224 */ /* 0x000fe200078e0008 */
[----:B------:R-:W-:Y:S01]  /*0380*/  DFMA R12, R10, R12, UR6 ;  /* 0x000000060a0c7e2b */ /* 0x000fe2000800000c */
[----:B------:R-:W-:Y:S01]  /*0390*/  UMOV UR6, 0x99999dfb ;  /* 0x99999dfb00067882 */ /* 0x000fe20000000000 */
[----:B------:R-:W-:-:S06]  /*03a0*/  UMOV UR7, 0x3f899999 ;  /* 0x3f89999900077882 */ /* 0x000fcc0000000000 */
[----:B------:R-:W-:Y:S01]  /*03b0*/  DFMA R16, R10, R12, UR6 ;  /* 0x000000060a107e2b */ /* 0x000fe2000800000c */
[----:B------:R-:W-:Y:S01]  /*03c0*/  UMOV UR6, 0x55555555 ;  /* 0x5555555500067882 */ /* 0x000fe20000000000 */
[----:B------:R-:W-:-:S06]  /*03d0*/  UMOV UR7, 0x3fb55555 ;  /* 0x3fb5555500077882 */ /* 0x000fcc0000000000 */
[----:B------:R-:W-:-:S08]  /*03e0*/  DFMA R12, R10, R16, UR6 ;  /* 0x000000060a0c7e2b */ /* 0x000fd00008000010 */
[----:B------:R-:W-:Y:S01]  /*03f0*/  DADD R20, -R12, UR6 ;  /* 0x000000060c147e29 */ /* 0x000fe20008000100 */
[----:B------:R-:W-:Y:S01]  /*0400*/  UMOV UR6, 0xb9e7b0 ;  /* 0x00b9e7b000067882 */ /* 0x000fe20000000000 */
[----:B------:R-:W-:-:S06]  /*0410*/  UMOV UR7, 0x3c46a4cb ;  /* 0x3c46a4cb00077882 */ /* 0x000fcc0000000000 */
[----:B------:R-:W-:Y:S02]  /*0420*/  DFMA R20, R10, R16, R20 ;  /* 0x000000100a14722b */ /* 0x000fe40000000014 */
[----:B------:R-:W-:-:S06]  /*0430*/  DMUL R10, R6, R14 ;  /* 0x0000000e060a7228 */ /* 0x000fcc0000000000 */
[----:B------:R-:W-:Y:S01]  /*0440*/  DADD R18, R20, -UR6 ;  /* 0x8000000614127e29 */ /* 0x000fe20008000000 */
[----:B------:R-:W-:Y:S01]  /*0450*/  UMOV UR6, 0x0 ;  /* 0x0000000000067882 */ /* 0x000fe20000000000 */
[C---:B------:R-:W-:Y:S01]  /*0460*/  DFMA R24, R6.reuse, R14, -R10 ;  /* 0x0000000e0618722b */ /* 0x040fe2000000080a */
[----:B------:R-:W-:Y:S01]  /*0470*/  UMOV UR7, 0x3ff00000 ;  /* 0x3ff0000000077882 */ /* 0x000fe20000000000 */
[----:B------:R-:W-:-:S04]  /*0480*/  DFMA R20, R6, R6, -R14 ;  /* 0x000000060614722b */ /* 0x000fc8000000080e */
[----:B------:R-:W-:Y:S02]  /*0490*/  DADD R16, R12, R18 ;  /* 0x000000000c107229 */ /* 0x000fe40000000012 */
[----:B------:R-:W-:Y:S02]  /*04a0*/  DFMA R24, R8, R14, R24 ;  /* 0x0000000e0818722b */ /* 0x000fe40000000018 */
[----:B------:R-:W-:-:S04]  /*04b0*/  DFMA R20, R6, R22, R20 ;  /* 0x000000160614722b */ /* 0x000fc80000000014 */
[----:B------:R-:W-:Y:S02]  /*04c0*/  DMUL R14, R16, R10 ;  /* 0x0000000a100e7228 */ /* 0x000fe40000000000 */
[----:B------:R-:W-:Y:S02]  /*04d0*/  DADD R12, R12, -R16 ;  /* 0x000000000c0c7229 */ /* 0x000fe40000000810 */
[----:B------:R-:W-:-:S04]  /*04e0*/  DFMA R20, R6, R20, R24 ;  /* 0x000000140614722b */ /* 0x000fc80000000018 */
[----:B------:R-:W-:Y:S02]  /*04f0*/  DFMA R22, R16, R10, -R14 ;  /* 0x0000000a1016722b */ /* 0x000fe4000000080e */
[----:B------:R-:W-:-:S06]  /*0500*/  DADD R12, R18, R12 ;  /* 0x00000000120c7229 */ /* 0x000fcc000000000c */
[----:B------:R-:W-:-:S08]  /*0510*/  DFMA R20, R16, R20, R22 ;  /* 0x000000141014722b */ /* 0x000fd00000000016 */
[----:B------:R-:W-:-:S08]  /*0520*/  DFMA R12, R12, R10, R20 ;  /* 0x0000000a0c0c722b */ /* 0x000fd00000000014 */
[----:B------:R-:W-:-:S08]  /*0530*/  DADD R16, R14, R12 ;  /* 0x000000000e107229 */ /* 0x000fd0000000000c */
[--C-:B------:R-:W-:Y:S02]  /*0540*/  DADD R10, R6, R16.reuse ;  /* 0x00000000060a7229 */ /* 0x100fe40000000010 */
[----:B------:R-:W-:-:S06]  /*0550*/  DADD R14, R14, -R16 ;  /* 0x000000000e0e7229 */ /* 0x000fcc0000000810 */
[----:B------:R-:W-:Y:S02]  /*0560*/  DADD R6, R6, -R10 ;  /* 0x0000000006067229 */ /* 0x000fe4000000080a */
[----:B------:R-:W-:-:S06]  /*0570*/  DADD R14, R12, R14 ;  /* 0x000000000c0e7229 */ /* 0x000fcc000000000e */
[----:B------:R-:W-:-:S08]  /*0580*/  DADD R6, R16, R6 ;  /* 0x0000000010067229 */ /* 0x000fd00000000006 */
[----:B------:R-:W-:-:S08]  /*0590*/  DADD R6, R14, R6 ;  /* 0x000000000e067229 */ /* 0x000fd00000000006 */
[----:B------:R-:W-:Y:S01]  /*05a0*/  DADD R12, R8, R6 ;  /* 0x00000000080c7229 */ /* 0x000fe20000000006 */
[----:B------:R-:W-:Y:S01]  /*05b0*/  MOV R8, 0xfefa39ef ;  /* 0xfefa39ef00087802 */ /* 0x000fe20000000f00 */
[----:B------:R-:W-:Y:S02]  /*05c0*/  IMAD.MOV.U32 R9, RZ, RZ, 0x3fe62e42 ;  /* 0x3fe62e42ff097424 */ /* 0x000fe400078e00ff */
[----:B------:R-:W-:Y:S02]  /*05d0*/  IMAD.MOV.U32 R6, RZ, RZ, -0x105c611 ;  /* 0xfefa39efff067424 */ /* 0x000fe400078e00ff */
[----:B------:R-:W-:Y:S02]  /*05e0*/  IMAD.MOV.U32 R7, RZ, RZ, 0x3fe62e42 ;  /* 0x3fe62e42ff077424 */ /* 0x000fe400078e00ff */
[----:B------:R-:W-:-:S08]  /*05f0*/  DADD R14, R10, R12 ;  /* 0x000000000a0e7229 */ /* 0x000fd0000000000c */
[--C-:B------:R-:W-:Y:S02]  /*0600*/  DFMA R8, R8, UR6, R14.reuse ;  /* 0x0000000608087c2b */ /* 0x100fe4000800000e */
[----:B------:R-:W-:-:S06]  /*0610*/  DADD R10, R10, -R14 ;  /* 0x000000000a0a7229 */ /* 0x000fcc000000080e */
[----:B------:R-:W-:Y:S02]  /*0620*/  DFMA R16, -R6, 1, R8 ;  /* 0x3ff000000610782b */ /* 0x000fe40000000108 */
[----:B------:R-:W-:Y:S01]  /*0630*/  DADD R10, R12, R10 ;  /* 0x000000000c0a7229 */ /* 0x000fe2000000000a */
[----:B------:R-:W-:Y:S01]  /*0640*/  MOV R12, 0x3b39803f ;  /* 0x3b39803f000c7802 */ /* 0x000fe20000000f00 */
[----:B------:R-:W-:-:S04]  /*0650*/  IMAD.MOV.U32 R13, RZ, RZ, 0x3c7abc9e ;  /* 0x3c7abc9eff0d7424 */ /* 0x000fc800078e00ff */
[----:B------:R-:W-:Y:S01]  /*0660*/  DADD R16, -R14, R16 ;  /* 0x000000000e107229 */ /* 0x000fe20000000110 */
[----:B------:R-:W-:Y:S01]  /*0670*/  LOP3.LUT R15, R3, 0xff0fffff, RZ, 0xc0, !PT ;  /* 0xff0fffff030f7812 */ /* 0x000fe200078ec0ff */
[----:B------:R-:W-:-:S03]  /*0680*/  IMAD.MOV.U32 R14, RZ, RZ, R2 ;  /* 0x000000ffff0e7224 */ /* 0x000fc600078e0002 */
[----:B------:R-:W-:-:S03]  /*0690*/  SEL R15, R15, R3, P0 ;  /* 0x000000030f0f7207 */ /* 0x000fc60000000000 */
[----:B------:R-:W-:-:S08]  /*06a0*/  DADD R10, R10, -R16 ;  /* 0x000000000a0a7229 */ /* 0x000fd00000000810 */
[----:B------:R-:W-:Y:S01]  /*06b0*/  DFMA R10, R12, UR6, R10 ;  /* 0x000000060c0a7c2b */ /* 0x000fe2000800000a */
[----:B------:R-:W-:Y:S01]  /*06c0*/  UMOV UR6, 0x3b39803f ;  /* 0x3b39803f00067882 */ /* 0x000fe20000000000 */
[----:B------:R-:W-:-:S06]  /*06d0*/  UMOV UR7, 0x3c7abc9e ;  /* 0x3c7abc9e00077882 */ /* 0x000fcc0000000000 */
[----:B------:R-:W-:-:S08]  /*06e0*/  DADD R12, R8, R10 ;  /* 0x00000000080c7229 */ /* 0x000fd0000000000a */
[----:B------:R-:W-:Y:S02]  /*06f0*/  DADD R8, R8, -R12 ;  /* 0x0000000008087229 */ /* 0x000fe4000000080c */
[----:B------:R-:W-:-:S06]  /*0700*/  DMUL R2, R12, R14 ;  /* 0x0000000e0c027228 */ /* 0x000fcc0000000000 */
[----:B------:R-:W-:Y:S02]  /*0710*/  DADD R8, R10, R8 ;  /* 0x000000000a087229 */ /* 0x000fe40000000008 */
[----:B------:R-:W-:Y:S01]  /*0720*/  DFMA R12, R12, R14, -R2 ;  /* 0x0000000e0c0c722b */ /* 0x000fe20000000802 */
[----:B------:R-:W-:Y:S01]  /*0730*/  MOV R10, 0x652b82fe ;  /* 0x652b82fe000a7802 */ /* 0x000fe20000000f00 */
[----:B------:R-:W-:-:S06]  /*0740*/  IMAD.MOV.U32 R11, RZ, RZ, 0x3ff71547 ;  /* 0x3ff71547ff0b7424 */ /* 0x000fcc00078e00ff */
[----:B------:R-:W-:-:S08]  /*0750*/  DFMA R12, R8, R14, R12 ;  /* 0x0000000e080c722b */ /* 0x000fd0000000000c */
[----:B------:R-:W-:-:S08]  /*0760*/  DADD R8, R2, R12 ;  /* 0x0000000002087229 */ /* 0x000fd0000000000c */
[----:B------:R-:W-:Y:S02]  /*0770*/  DFMA R10, R8, R10, 6.75539944105574400000e+15 ;  /* 0x43380000080a742b */ /* 0x000fe4000000000a */
[----:B------:R-:W-:Y:S01]  /*0780*/  FSETP.GEU.AND P0, PT, |R9|, 4.1917929649353027344, PT ;  /* 0x4086232b0900780b */ /* 0x000fe20003f0e200 */
[----:B------:R-:W-:-:S05]  /*0790*/  DADD R2, R2, -R8 ;  /* 0x0000000002027229 */ /* 0x000fca0000000808 */
[----:B------:R-:W-:-:S03]  /*07a0*/  DADD R14, R10, -6.75539944105574400000e+15 ;  /* 0xc33800000a0e7429 */ /* 0x000fc60000000000 */
[----:B------:R-:W-:-:S05]  /*07b0*/  DADD R2, R12, R2 ;  /* 0x000000000c027229 */ /* 0x000fca0000000002 */
[----:B------:R-:W-:-:S08]  /*07c0*/  DFMA R6, R14, -R6, R8 ;  /* 0x800000060e06722b */ /* 0x000fd00000000008 */
[----:B------:R-:W-:Y:S01]  /*07d0*/  DFMA R6, R14, -UR6, R6 ;  /* 0x800000060e067c2b */ /* 0x000fe20008000006 */
[----:B------:R-:W-:Y:S01]  /*07e0*/  UMOV UR6, 0x69ce2bdf ;  /* 0x69ce2bdf00067882 */ /* 0x000fe20000000000 */
[----:B------:R-:W-:Y:S01]  /*07f0*/  IMAD.MOV.U32 R14, RZ, RZ, -0x35dec16 ;  /* 0xfca213eaff0e7424 */ /* 0x000fe200078e00ff */
[----:B------:R-:W-:Y:S01]  /*0800*/  MOV R15, 0x3e928af3 ;  /* 0x3e928af3000f7802 */ /* 0x000fe20000000f00 */
[----:B------:R-:W-:-:S05]  /*0810*/  UMOV UR7, 0x3e5ade15 ;  /* 0x3e5ade1500077882 */ /* 0x000fca0000000000 */
[----:B------:R-:W-:Y:S01]  /*0820*/  DFMA R14, R6, UR6, R14 ;  /* 0x00000006060e7c2b */ /* 0x000fe2000800000e */
[----:B------:R-:W-:Y:S01]  /*0830*/  UMOV UR6, 0x62401315 ;  /* 0x6240131500067882 */ /* 0x000fe20000000000 */
[----:B------:R-:W-:-:S06]  /*0840*/  UMOV UR7, 0x3ec71dee ;  /* 0x3ec71dee00077882 */ /* 0x000fcc0000000000 */
[----:B------:R-:W-:Y:S01]  /*0850*/  DFMA R14, R6, R14, UR6 ;  /* 0x00000006060e7e2b */ /* 0x000fe2000800000e */
        /* <DEDUP_REMOVED lines=20> */
[----:B------:R-:W-:-:S08]  /*09a0*/  DFMA R14, R6, R14, UR6 ;  /* 0x00000006060e7e2b */ /* 0x000fd0000800000e */
[----:B------:R-:W-:-:S08]  /*09b0*/  DFMA R14, R6, R14, 1 ;  /* 0x3ff00000060e742b */ /* 0x000fd0000000000e */
[----:B------:R-:W-:-:S10]  /*09c0*/  DFMA R14, R6, R14, 1 ;  /* 0x3ff00000060e742b */ /* 0x000fd4000000000e */
[----:B------:R-:W-:Y:S02]  /*09d0*/  IMAD R7, R10, 0x100000, R15 ;  /* 0x001000000a077824 */ /* 0x000fe400078e020f */
[----:B------:R-:W-:Y:S01]  /*09e0*/  IMAD.MOV.U32 R6, RZ, RZ, R14 ;  /* 0x000000ffff067224 */ /* 0x000fe200078e000e */
[----:B------:R-:W-:Y:S06]  /*09f0*/  @!P0 BRA `(.L_x_1) ;  /* 0x0000000000308947 */ /* 0x000fec0003800000 */
[----:B------:R-:W-:Y:S01]  /*0a00*/  FSETP.GEU.AND P1, PT, |R9|, 4.2275390625, PT ;  /* 0x408748000900780b */ /* 0x000fe20003f2e200 */
[C---:B------:R-:W-:Y:S02]  /*0a10*/  DADD R6, R8.reuse, +INF ;  /* 0x7ff0000008067429 */ /* 0x040fe40000000000 */
[----:B------:R-:W-:-:S08]  /*0a20*/  DSETP.GEU.AND P0, PT, R8, RZ, PT ;  /* 0x000000ff0800722a */ /* 0x000fd00003f0e000 */
[----:B------:R-:W-:Y:S02]  /*0a30*/  FSEL R6, R6, RZ, P0 ;  /* 0x000000ff06067208 */ /* 0x000fe40000000000 */
[----:B------:R-:W-:Y:S02]  /*0a40*/  @!P1 LEA.HI R5, R10, R10, RZ, 0x1 ;  /* 0x0000000a0a059211 */ /* 0x000fe400078f08ff */
[----:B------:R-:W-:Y:S02]  /*0a50*/  FSEL R7, R7, RZ, P0 ;  /* 0x000000ff07077208 */ /* 0x000fe40000000000 */
[----:B------:R-:W-:-:S04]  /*0a60*/  @!P1 SHF.R.S32.HI R5, RZ, 0x1, R5 ;  /* 0x00000001ff059819 */ /* 0x000fc80000011405 */
[----:B------:R-:W-:Y:S01]  /*0a70*/  @!P1 IADD3 R8, PT, PT, R10, -R5, RZ ;  /* 0x800000050a089210 */ /* 0x000fe20007ffe0ff */
[----:B------:R-:W-:-:S03]  /*0a80*/  @!P1 IMAD R15, R5, 0x100000, R15 ;  /* 0x00100000050f9824 */ /* 0x000fc600078e020f */
[----:B------:R-:W-:Y:S01]  /*0a90*/  @!P1 LEA R9, R8, 0x3ff00000, 0x14 ;  /* 0x3ff0000008099811 */ /* 0x000fe200078ea0ff */
[----:B------:R-:W-:-:S06]  /*0aa0*/  @!P1 IMAD.MOV.U32 R8, RZ, RZ, RZ ;  /* 0x000000ffff089224 */ /* 0x000fcc00078e00ff */
[----:B------:R-:W-:-:S11]  /*0ab0*/  @!P1 DMUL R6, R14, R8 ;  /* 0x000000080e069228 */ /* 0x000fd60000000000 */
.L_x_1:
[----:B------:R-:W-:Y:S02]  /*0ac0*/  DFMA R2, R2, R6, R6 ;  /* 0x000000060202722b */ /* 0x000fe40000000006 */
[----:B------:R-:W-:-:S08]  /*0ad0*/  DSETP.NEU.AND P0, PT, |R6|, +INF , PT ;  /* 0x7ff000000600742a */ /* 0x000fd00003f0d200 */
[----:B------:R-:W-:Y:S02]  /*0ae0*/  FSEL R5, R6, R2, !P0 ;  /* 0x0000000206057208 */ /* 0x000fe40004000000 */
[----:B------:R-:W-:Y:S01]  /*0af0*/  FSEL R8, R7, R3, !P0 ;  /* 0x0000000307087208 */ /* 0x000fe20004000000 */
[----:B------:R-:W-:Y:S01]  /*0b00*/  IMAD.MOV.U32 R3, RZ, RZ, 0x0 ;  /* 0x00000000ff037424 */ /* 0x000fe200078e00ff */
[----:B------:R-:W-:-:S04]  /*0b10*/  MOV R2, R0 ;  /* 0x0000000000027202 */ /* 0x000fc80000000f00 */
[----:B------:R-:W-:Y:S05]  /*0b20*/  RET.REL.NODEC R2 `(_Z6kernelPx) ;  /* 0xfffffff402347950 */ /* 0x000fea0003c3ffff */
.L_x_2:
[----:B------:R-:W-:-:S00]  /*0b30*/  BRA `(.L_x_2) ;  /* 0xfffffffc00fc7947 */ /* 0x000fc0000383ffff */
[----:B------:R-:W-:-:S00]  /*0b40*/  NOP ;  /* 0x0000000000007918 */ /* 0x000fc00000000000 */
        /* <DEDUP_REMOVED lines=11> */
.L_x_3:


//--------------------- .nv.shared.reserved.0     --------------------------
	.section	.nv.shared.reserved.0,"aw",@nobits
	.weak		__nv_reservedSMEM_offset_0_alias
	.size		__nv_reservedSMEM_offset_0_alias, 0, 64
	.other		__nv_reservedSMEM_offset_0_alias,@"STO_CUDA_RESERVED_SHARED STV_DEFAULT"
__nv_reservedSMEM_offset_0_alias:
	.zero		0
	.zero		64


//--------------------- .nv.constant0._Z6kernelPx --------------------------
	.section	.nv.constant0._Z6kernelPx,"a",@progbits
	.sectionflags	@""
	.align	4
.nv.constant0._Z6kernelPx:
	.zero		904


//--------------------- SYMBOLS --------------------------

	.type		.nv.reservedSmem.offset0,@object
	.size		.nv.reservedSmem.offset0,0x4
